//
// Generated by NVIDIA NVVM Compiler
//
// Compiler Build ID: CL-36424714
// Cuda compilation tools, release 13.0, V13.0.88
// Based on NVVM 20.0.0
//

.version 9.0
.target sm_100
.address_size 64

	// .globl	_Z24shared_reduce_sum_kernelPKjjPj
.extern .shared .align 16 .b8 shared_arr[];

.visible .entry _Z24shared_reduce_sum_kernelPKjjPj(
	.param .u64 .ptr .align 1 _Z24shared_reduce_sum_kernelPKjjPj_param_0,
	.param .u32 _Z24shared_reduce_sum_kernelPKjjPj_param_1,
	.param .u64 .ptr .align 1 _Z24shared_reduce_sum_kernelPKjjPj_param_2
)
{
	.reg .pred 	%p<6>;
	.reg .b32 	%r<19>;
	.reg .b64 	%rd<9>;

	ld.param.u64 	%rd1, [_Z24shared_reduce_sum_kernelPKjjPj_param_0];
	ld.param.u32 	%r7, [_Z24shared_reduce_sum_kernelPKjjPj_param_1];
	ld.param.u64 	%rd2, [_Z24shared_reduce_sum_kernelPKjjPj_param_2];
	mov.u32 	%r1, %ctaid.x;
	mov.u32 	%r18, %ntid.x;
	mov.u32 	%r3, %tid.x;
	setp.ge.u32 	%p1, %r3, %r7;
	@%p1 bra 	$L__BB0_7;
	cvta.to.global.u64 	%rd3, %rd1;
	mad.lo.s32 	%r8, %r1, %r18, %r3;
	mul.wide.u32 	%rd4, %r8, 4;
	add.s64 	%rd5, %rd3, %rd4;
	ld.global.u32 	%r9, [%rd5];
	shl.b32 	%r10, %r3, 2;
	mov.u32 	%r11, shared_arr;
	add.s32 	%r4, %r11, %r10;
	st.shared.u32 	[%r4], %r9;
	bar.sync 	0;
	setp.lt.u32 	%p2, %r18, 2;
	@%p2 bra 	$L__BB0_5;
$L__BB0_2:
	shr.u32 	%r6, %r18, 1;
	setp.ge.u32 	%p3, %r3, %r6;
	@%p3 bra 	$L__BB0_4;
	shl.b32 	%r12, %r6, 2;
	add.s32 	%r13, %r4, %r12;
	ld.shared.u32 	%r14, [%r13];
	ld.shared.u32 	%r15, [%r4];
	add.s32 	%r16, %r15, %r14;
	st.shared.u32 	[%r4], %r16;
$L__BB0_4:
	bar.sync 	0;
	setp.gt.u32 	%p4, %r18, 3;
	mov.u32 	%r18, %r6;
	@%p4 bra 	$L__BB0_2;
$L__BB0_5:
	setp.ne.s32 	%p5, %r3, 0;
	@%p5 bra 	$L__BB0_7;
	ld.shared.u32 	%r17, [shared_arr];
	cvta.to.global.u64 	%rd6, %rd2;
	mul.wide.u32 	%rd7, %r1, 4;
	add.s64 	%rd8, %rd6, %rd7;
	st.global.u32 	[%rd8], %r17;
$L__BB0_7:
	ret;

}
	// .globl	_Z30large_shared_reduce_sum_kernelPKjjPj
.visible .entry _Z30large_shared_reduce_sum_kernelPKjjPj(
	.param .u64 .ptr .align 1 _Z30large_shared_reduce_sum_kernelPKjjPj_param_0,
	.param .u32 _Z30large_shared_reduce_sum_kernelPKjjPj_param_1,
	.param .u64 .ptr .align 1 _Z30large_shared_reduce_sum_kernelPKjjPj_param_2
)
{
	.reg .pred 	%p<7>;
	.reg .b32 	%r<21>;
	.reg .b64 	%rd<7>;

	ld.param.u64 	%rd2, [_Z30large_shared_reduce_sum_kernelPKjjPj_param_0];
	ld.param.u32 	%r7, [_Z30large_shared_reduce_sum_kernelPKjjPj_param_1];
	ld.param.u64 	%rd3, [_Z30large_shared_reduce_sum_kernelPKjjPj_param_2];
	cvta.to.global.u64 	%rd1, %rd3;
	mov.u32 	%r8, %ctaid.x;
	mov.u32 	%r20, %ntid.x;
	mov.u32 	%r2, %tid.x;
	mad.lo.s32 	%r3, %r8, %r20, %r2;
	setp.ge.u32 	%p1, %r3, %r7;
	@%p1 bra 	$L__BB1_9;
	setp.ne.s32 	%p2, %r3, 0;
	@%p2 bra 	$L__BB1_3;
	mov.b32 	%r9, 0;
	st.global.u32 	[%rd1], %r9;
$L__BB1_3:
	cvta.to.global.u64 	%rd4, %rd2;
	mul.wide.u32 	%rd5, %r3, 4;
	add.s64 	%rd6, %rd4, %rd5;
	ld.global.u32 	%r10, [%rd6];
	shl.b32 	%r11, %r3, 2;
	mov.u32 	%r12, shared_arr;
	add.s32 	%r4, %r12, %r11;
	st.shared.u32 	[%r4], %r10;
	bar.sync 	0;
	setp.lt.u32 	%p3, %r20, 2;
	@%p3 bra 	$L__BB1_7;
$L__BB1_4:
	shr.u32 	%r6, %r20, 1;
	setp.ge.u32 	%p4, %r2, %r6;
	@%p4 bra 	$L__BB1_6;
	shl.b32 	%r13, %r6, 2;
	add.s32 	%r14, %r4, %r13;
	ld.shared.u32 	%r15, [%r14];
	ld.shared.u32 	%r16, [%r4];
	add.s32 	%r17, %r16, %r15;
	st.shared.u32 	[%r4], %r17;
$L__BB1_6:
	bar.sync 	0;
	setp.gt.u32 	%p5, %r20, 3;
	mov.u32 	%r20, %r6;
	@%p5 bra 	$L__BB1_4;
$L__BB1_7:
	setp.ne.s32 	%p6, %r2, 0;
	@%p6 bra 	$L__BB1_9;
	ld.shared.u32 	%r18, [%r4];
	atom.global.add.u32 	%r19, [%rd1], %r18;
$L__BB1_9:
	ret;

}
	// .globl	_Z24global_reduce_sum_kernelPjjS_
.visible .entry _Z24global_reduce_sum_kernelPjjS_(
	.param .u64 .ptr .align 1 _Z24global_reduce_sum_kernelPjjS__param_0,
	.param .u32 _Z24global_reduce_sum_kernelPjjS__param_1,
	.param .u64 .ptr .align 1 _Z24global_reduce_sum_kernelPjjS__param_2
)
{
	.reg .pred 	%p<5>;
	.reg .b32 	%r<14>;
	.reg .b64 	%rd<9>;

	ld.param.u64 	%rd4, [_Z24global_reduce_sum_kernelPjjS__param_0];
	ld.param.u32 	%r13, [_Z24global_reduce_sum_kernelPjjS__param_1];
	ld.param.u64 	%rd3, [_Z24global_reduce_sum_kernelPjjS__param_2];
	cvta.to.global.u64 	%rd1, %rd4;
	mov.u32 	%r5, %ctaid.x;
	mov.u32 	%r6, %ntid.x;
	mov.u32 	%r7, %tid.x;
	mad.lo.s32 	%r1, %r5, %r6, %r7;
	setp.ge.u32 	%p1, %r1, %r13;
	@%p1 bra 	$L__BB2_7;
	setp.lt.u32 	%p2, %r13, 2;
	@%p2 bra 	$L__BB2_6;
	mul.wide.u32 	%rd5, %r1, 4;
	add.s64 	%rd2, %rd1, %rd5;
$L__BB2_3:
	shr.u32 	%r3, %r13, 1;
	setp.ge.u32 	%p3, %r1, %r3;
	@%p3 bra 	$L__BB2_5;
	add.s32 	%r8, %r3, %r1;
	mul.wide.u32 	%rd6, %r8, 4;
	add.s64 	%rd7, %rd1, %rd6;
	ld.global.u32 	%r9, [%rd7];
	ld.global.u32 	%r10, [%rd2];
	add.s32 	%r11, %r10, %r9;
	st.global.u32 	[%rd2], %r11;
$L__BB2_5:
	bar.sync 	0;
	setp.gt.u32 	%p4, %r13, 3;
	mov.u32 	%r13, %r3;
	@%p4 bra 	$L__BB2_3;
$L__BB2_6:
	ld.global.u32 	%r12, [%rd1];
	cvta.to.global.u64 	%rd8, %rd3;
	st.global.u32 	[%rd8], %r12;
$L__BB2_7:
	ret;

}
	// .globl	_Z22warp_reduce_sum_kernelPjS_
.visible .entry _Z22warp_reduce_sum_kernelPjS_(
	.param .u64 .ptr .align 1 _Z22warp_reduce_sum_kernelPjS__param_0,
	.param .u64 .ptr .align 1 _Z22warp_reduce_sum_kernelPjS__param_1
)
{
	.reg .pred 	%p<7>;
	.reg .b32 	%r<14>;
	.reg .b64 	%rd<7>;

	ld.param.u64 	%rd3, [_Z22warp_reduce_sum_kernelPjS__param_0];
	ld.param.u64 	%rd2, [_Z22warp_reduce_sum_kernelPjS__param_1];
	cvta.to.global.u64 	%rd1, %rd3;
	mov.u32 	%r1, %tid.x;
	mul.wide.u32 	%rd4, %r1, 4;
	add.s64 	%rd5, %rd1, %rd4;
	ld.global.u32 	%r2, [%rd5];
	shfl.sync.down.b32	%r3|%p1, %r2, 16, 31, -1;
	add.s32 	%r4, %r3, %r2;
	st.global.u32 	[%rd5], %r4;
	bar.warp.sync 	-1;
	shfl.sync.down.b32	%r5|%p2, %r4, 8, 31, -1;
	add.s32 	%r6, %r5, %r4;
	st.global.u32 	[%rd5], %r6;
	bar.warp.sync 	-1;
	shfl.sync.down.b32	%r7|%p3, %r6, 4, 31, -1;
	add.s32 	%r8, %r7, %r6;
	st.global.u32 	[%rd5], %r8;
	bar.warp.sync 	-1;
	shfl.sync.down.b32	%r9|%p4, %r8, 2, 31, -1;
	add.s32 	%r10, %r9, %r8;
	st.global.u32 	[%rd5], %r10;
	bar.warp.sync 	-1;
	shfl.sync.down.b32	%r11|%p5, %r10, 1, 31, -1;
	add.s32 	%r12, %r11, %r10;
	st.global.u32 	[%rd5], %r12;
	bar.warp.sync 	-1;
	setp.ne.s32 	%p6, %r1, 0;
	@%p6 bra 	$L__BB3_2;
	cvta.to.global.u64 	%rd6, %rd2;
	ld.global.u32 	%r13, [%rd1];
	st.global.u32 	[%rd6], %r13;
$L__BB3_2:
	ret;

}


// ===== COMPILED SASS (sm_100) =====

	.target	sm_100

	.elftype	@"ET_EXEC"


//--------------------- .note.nv.tkinfo           --------------------------
	.section	.note.nv.tkinfo,"",@"SHT_NOTE"
	.sectionflags	@"SHF_NOTE_NV_TKINFO"
	.tkinfo
        /*0018*/ 	.word	0x00000002
        /*0030*/ 	.string	""
        /*0030*/ 	.string	"ptxas"
        /*0030*/ 	.string	"Cuda compilation tools, release 13.0, V13.0.88"
        /*0030*/ 	.string	"Build cuda_13.0.r13.0/compiler.36424714_0"
        /*0030*/ 	.string	"-arch sm_100 -m 64 "



//--------------------- .note.nv.cuinfo           --------------------------
	.section	.note.nv.cuinfo,"",@"SHT_NOTE"
	.sectionflags	@"SHF_NOTE_NV_CUINFO"
        /*0018*/ 	.short	0x0002
        /*001a*/ 	.short	0x0064
        /*001c*/ 	.short	0x0082
	.zero		2


//--------------------- .nv.info                  --------------------------
	.section	.nv.info,"",@"SHT_CUDA_INFO"
	.align	4


	//----- nvinfo : EIATTR_REGCOUNT
	.align		4
        /*0000*/ 	.byte	0x04, 0x2f
        /*0002*/ 	.short	(.L_1 - .L_0)
	.align		4
.L_0:
        /*0004*/ 	.word	index@(_Z24shared_reduce_sum_kernelPKjjPj)
        /*0008*/ 	.word	0x0000000b


	//----- nvinfo : EIATTR_FRAME_SIZE
	.align		4
.L_1:
        /*000c*/ 	.byte	0x04, 0x11
        /*000e*/ 	.short	(.L_3 - .L_2)
	.align		4
.L_2:
        /*0010*/ 	.word	index@(_Z24shared_reduce_sum_kernelPKjjPj)
        /*0014*/ 	.word	0x00000000


	//----- nvinfo : EIATTR_REGCOUNT
	.align		4
.L_3:
        /*0018*/ 	.byte	0x04, 0x2f
        /*001a*/ 	.short	(.L_5 - .L_4)
	.align		4
.L_4:
        /*001c*/ 	.word	index@(_Z30large_shared_reduce_sum_kernelPKjjPj)
        /*0020*/ 	.word	0x0000000c


	//----- nvinfo : EIATTR_FRAME_SIZE
	.align		4
.L_5:
        /*0024*/ 	.byte	0x04, 0x11
        /*0026*/ 	.short	(.L_7 - .L_6)
	.align		4
.L_6:
        /*0028*/ 	.word	index@(_Z30large_shared_reduce_sum_kernelPKjjPj)
        /*002c*/ 	.word	0x00000000


	//----- nvinfo : EIATTR_REGCOUNT
	.align		4
.L_7:
        /*0030*/ 	.byte	0x04, 0x2f
        /*0032*/ 	.short	(.L_9 - .L_8)
	.align		4
.L_8:
        /*0034*/ 	.word	index@(_Z24global_reduce_sum_kernelPjjS_)
        /*0038*/ 	.word	0x0000000e


	//----- nvinfo : EIATTR_FRAME_SIZE
	.align		4
.L_9:
        /*003c*/ 	.byte	0x04, 0x11
        /*003e*/ 	.short	(.L_11 - .L_10)
	.align		4
.L_10:
        /*0040*/ 	.word	index@(_Z24global_reduce_sum_kernelPjjS_)
        /*0044*/ 	.word	0x00000000


	//----- nvinfo : EIATTR_REGCOUNT
	.align		4
.L_11:
        /*0048*/ 	.byte	0x04, 0x2f
        /*004a*/ 	.short	(.L_13 - .L_12)
	.align		4
.L_12:
        /*004c*/ 	.word	index@(_Z22warp_reduce_sum_kernelPjS_)
        /*0050*/ 	.word	0x00000010


	//----- nvinfo : EIATTR_FRAME_SIZE
	.align		4
.L_13:
        /*0054*/ 	.byte	0x04, 0x11
        /*0056*/ 	.short	(.L_15 - .L_14)
	.align		4
.L_14:
        /*0058*/ 	.word	index@(_Z22warp_reduce_sum_kernelPjS_)
        /*005c*/ 	.word	0x00000000


	//----- nvinfo : EIATTR_MIN_STACK_SIZE
	.align		4
.L_15:
        /*0060*/ 	.byte	0x04, 0x12
        /*0062*/ 	.short	(.L_17 - .L_16)
	.align		4
.L_16:
        /*0064*/ 	.word	index@(_Z22warp_reduce_sum_kernelPjS_)
        /*0068*/ 	.word	0x00000000


	//----- nvinfo : EIATTR_MIN_STACK_SIZE
	.align		4
.L_17:
        /*006c*/ 	.byte	0x04, 0x12
        /*006e*/ 	.short	(.L_19 - .L_18)
	.align		4
.L_18:
        /*0070*/ 	.word	index@(_Z24global_reduce_sum_kernelPjjS_)
        /*0074*/ 	.word	0x00000000


	//----- nvinfo : EIATTR_MIN_STACK_SIZE
	.align		4
.L_19:
        /*0078*/ 	.byte	0x04, 0x12
        /*007a*/ 	.short	(.L_21 - .L_20)
	.align		4
.L_20:
        /*007c*/ 	.word	index@(_Z30large_shared_reduce_sum_kernelPKjjPj)
        /*0080*/ 	.word	0x00000000


	//----- nvinfo : EIATTR_MIN_STACK_SIZE
	.align		4
.L_21:
        /*0084*/ 	.byte	0x04, 0x12
        /*0086*/ 	.short	(.L_23 - .L_22)
	.align		4
.L_22:
        /*0088*/ 	.word	index@(_Z24shared_reduce_sum_kernelPKjjPj)
        /*008c*/ 	.word	0x00000000
.L_23:


//--------------------- .nv.compat                --------------------------
	.section	.nv.compat,"",@"SHT_CUDA_COMPAT_INFO"
	.align	4
        /*0000*/ 	.byte	0x02, 0x09, 0x00, 0x00, 0x02, 0x02, 0x01, 0x00, 0x02, 0x05, 0x05, 0x00, 0x03, 0x07, 0x01, 0x01
        /*0010*/ 	.byte	0x02, 0x03, 0x00, 0x00, 0x02, 0x06, 0x01, 0x00, 0x04, 0x0b, 0x08, 0x00, 0x09, 0x00, 0x00, 0x00
        /*0020*/ 	.byte	0x00, 0x00, 0x00, 0x00


//--------------------- .nv.info._Z22warp_reduce_sum_kernelPjS_ --------------------------
	.section	.nv.info._Z22warp_reduce_sum_kernelPjS_,"",@"SHT_CUDA_INFO"
	.sectionflags	@""
	.align	4


	//----- nvinfo : EIATTR_CUDA_API_VERSION
	.align		4
        /*0000*/ 	.byte	0x04, 0x37
        /*0002*/ 	.short	(.L_25 - .L_24)
.L_24:
        /*0004*/ 	.word	0x00000082


	//----- nvinfo : EIATTR_KPARAM_INFO
	.align		4
.L_25:
        /*0008*/ 	.byte	0x04, 0x17
        /*000a*/ 	.short	(.L_27 - .L_26)
.L_26:
        /*000c*/ 	.word	0x00000000
        /*0010*/ 	.short	0x0001
        /*0012*/ 	.short	0x0008
        /*0014*/ 	.byte	0x00, 0xf5, 0x21, 0x00


	//----- nvinfo : EIATTR_KPARAM_INFO
	.align		4
.L_27:
        /*0018*/ 	.byte	0x04, 0x17
        /*001a*/ 	.short	(.L_29 - .L_28)
.L_28:
        /*001c*/ 	.word	0x00000000
        /*0020*/ 	.short	0x0000
        /*0022*/ 	.short	0x0000
        /*0024*/ 	.byte	0x00, 0xf5, 0x21, 0x00


	//----- nvinfo : EIATTR_SPARSE_MMA_MASK
	.align		4
.L_29:
        /*0028*/ 	.byte	0x03, 0x50
        /*002a*/ 	.short	0x0000


	//----- nvinfo : EIATTR_MAXREG_COUNT
	.align		4
        /*002c*/ 	.byte	0x03, 0x1b
        /*002e*/ 	.short	0x00ff


	//----- nvinfo : EIATTR_MERCURY_ISA_VERSION
	.align		4
        /*0030*/ 	.byte	0x03, 0x5f
        /*0032*/ 	.short	0x0101


	//----- nvinfo : EIATTR_COOP_GROUP_MASK_REGIDS
	.align		4
        /*0034*/ 	.byte	0x04, 0x29
        /*0036*/ 	.short	(.L_31 - .L_30)


	//   ....[0]....
.L_30:
        /*0038*/ 	.word	0xffffffff


	//   ....[1]....
        /*003c*/ 	.word	0xffffffff


	//   ....[2]....
        /*0040*/ 	.word	0xffffffff


	//   ....[3]....
        /*0044*/ 	.word	0xffffffff


	//   ....[4]....
        /*0048*/ 	.word	0xffffffff


	//   ....[5]....
        /*004c*/ 	.word	0xffffffff


	//   ....[6]....
        /*0050*/ 	.word	0xffffffff


	//   ....[7]....
        /*0054*/ 	.word	0xffffffff


	//   ....[8]....
        /*0058*/ 	.word	0xffffffff


	//   ....[9]....
        /*005c*/ 	.word	0xffffffff


	//----- nvinfo : EIATTR_COOP_GROUP_INSTR_OFFSETS
	.align		4
.L_31:
        /*0060*/ 	.byte	0x04, 0x28
        /*0062*/ 	.short	(.L_33 - .L_32)


	//   ....[0]....
.L_32:
        /*0064*/ 	.word	0x00000070


	//   ....[1]....
        /*0068*/ 	.word	0x00000090


	//   ....[2]....
        /*006c*/ 	.word	0x000000c0


	//   ....[3]....
        /*0070*/ 	.word	0x000000d0


	//   ....[4]....
        /*0074*/ 	.word	0x00000100


	//   ....[5]....
        /*0078*/ 	.word	0x00000110


	//   ....[6]....
        /*007c*/ 	.word	0x00000140


	//   ....[7]....
        /*0080*/ 	.word	0x00000150


	//   ....[8]....
        /*0084*/ 	.word	0x00000180


	//   ....[9]....
        /*0088*/ 	.word	0x000001a0


	//----- nvinfo : EIATTR_VRC_CTA_INIT_COUNT
	.align		4
.L_33:
        /*008c*/ 	.byte	0x02, 0x4a
	.zero		1
	.zero		1


	//----- nvinfo : EIATTR_EXIT_INSTR_OFFSETS
	.align		4
        /*0090*/ 	.byte	0x04, 0x1c
        /*0092*/ 	.short	(.L_35 - .L_34)


	//   ....[0]....
.L_34:
        /*0094*/ 	.word	0x000001b0


	//   ....[1]....
        /*0098*/ 	.word	0x00000200


	//----- nvinfo : EIATTR_CBANK_PARAM_SIZE
	.align		4
.L_35:
        /*009c*/ 	.byte	0x03, 0x19
        /*009e*/ 	.short	0x0010


	//----- nvinfo : EIATTR_PARAM_CBANK
	.align		4
        /*00a0*/ 	.byte	0x04, 0x0a
        /*00a2*/ 	.short	(.L_37 - .L_36)
	.align		4
.L_36:
        /*00a4*/ 	.word	index@(.nv.constant0._Z22warp_reduce_sum_kernelPjS_)
        /*00a8*/ 	.short	0x0380
        /*00aa*/ 	.short	0x0010


	//----- nvinfo : EIATTR_SW_WAR
	.align		4
.L_37:
        /*00ac*/ 	.byte	0x04, 0x36
        /*00ae*/ 	.short	(.L_39 - .L_38)
.L_38:
        /*00b0*/ 	.word	0x00000008
.L_39:


//--------------------- .nv.info._Z24global_reduce_sum_kernelPjjS_ --------------------------
	.section	.nv.info._Z24global_reduce_sum_kernelPjjS_,"",@"SHT_CUDA_INFO"
	.sectionflags	@""
	.align	4


	//----- nvinfo : EIATTR_CUDA_API_VERSION
	.align		4
        /*0000*/ 	.byte	0x04, 0x37
        /*0002*/ 	.short	(.L_41 - .L_40)
.L_40:
        /*0004*/ 	.word	0x00000082


	//----- nvinfo : EIATTR_KPARAM_INFO
	.align		4
.L_41:
        /*0008*/ 	.byte	0x04, 0x17
        /*000a*/ 	.short	(.L_43 - .L_42)
.L_42:
        /*000c*/ 	.word	0x00000000
        /*0010*/ 	.short	0x0002
        /*0012*/ 	.short	0x0010
        /*0014*/ 	.byte	0x00, 0xf5, 0x21, 0x00


	//----- nvinfo : EIATTR_KPARAM_INFO
	.align		4
.L_43:
        /*0018*/ 	.byte	0x04, 0x17
        /*001a*/ 	.short	(.L_45 - .L_44)
.L_44:
        /*001c*/ 	.word	0x00000000
        /*0020*/ 	.short	0x0001
        /*0022*/ 	.short	0x0008
        /*0024*/ 	.byte	0x00, 0xf0, 0x11, 0x00


	//----- nvinfo : EIATTR_KPARAM_INFO
	.align		4
.L_45:
        /*0028*/ 	.byte	0x04, 0x17
        /*002a*/ 	.short	(.L_47 - .L_46)
.L_46:
        /*002c*/ 	.word	0x00000000
        /*0030*/ 	.short	0x0000
        /*0032*/ 	.short	0x0000
        /*0034*/ 	.byte	0x00, 0xf5, 0x21, 0x00


	//----- nvinfo : EIATTR_SPARSE_MMA_MASK
	.align		4
.L_47:
        /*0038*/ 	.byte	0x03, 0x50
        /*003a*/ 	.short	0x0000


	//----- nvinfo : EIATTR_MAXREG_COUNT
	.align		4
        /*003c*/ 	.byte	0x03, 0x1b
        /*003e*/ 	.short	0x00ff


	//----- nvinfo : EIATTR_NUM_BARRIERS
	.align		4
        /*0040*/ 	.byte	0x02, 0x4c
        /*0042*/ 	.byte	0x01
	.zero		1


	//----- nvinfo : EIATTR_MERCURY_ISA_VERSION
	.align		4
        /*0044*/ 	.byte	0x03, 0x5f
        /*0046*/ 	.short	0x0101


	//----- nvinfo : EIATTR_VRC_CTA_INIT_COUNT
	.align		4
        /*0048*/ 	.byte	0x02, 0x4a
	.zero		1
	.zero		1


	//----- nvinfo : EIATTR_EXIT_INSTR_OFFSETS
	.align		4
        /*004c*/ 	.byte	0x04, 0x1c
        /*004e*/ 	.short	(.L_49 - .L_48)


	//   ....[0]....
.L_48:
        /*0050*/ 	.word	0x00000080


	//   ....[1]....
        /*0054*/ 	.word	0x00000220


	//----- nvinfo : EIATTR_CRS_STACK_SIZE
	.align		4
.L_49:
        /*0058*/ 	.byte	0x04, 0x1e
        /*005a*/ 	.short	(.L_51 - .L_50)
.L_50:
        /*005c*/ 	.word	0x00000000


	//----- nvinfo : EIATTR_CBANK_PARAM_SIZE
	.align		4
.L_51:
        /*0060*/ 	.byte	0x03, 0x19
        /*0062*/ 	.short	0x0018


	//----- nvinfo : EIATTR_PARAM_CBANK
	.align		4
        /*0064*/ 	.byte	0x04, 0x0a
        /*0066*/ 	.short	(.L_53 - .L_52)
	.align		4
.L_52:
        /*0068*/ 	.word	index@(.nv.constant0._Z24global_reduce_sum_kernelPjjS_)
        /*006c*/ 	.short	0x0380
        /*006e*/ 	.short	0x0018


	//----- nvinfo : EIATTR_SW_WAR
	.align		4
.L_53:
        /*0070*/ 	.byte	0x04, 0x36
        /*0072*/ 	.short	(.L_55 - .L_54)
.L_54:
        /*0074*/ 	.word	0x00000008
.L_55:


//--------------------- .nv.info._Z30large_shared_reduce_sum_kernelPKjjPj --------------------------
	.section	.nv.info._Z30large_shared_reduce_sum_kernelPKjjPj,"",@"SHT_CUDA_INFO"
	.sectionflags	@""
	.align	4


	//----- nvinfo : EIATTR_CUDA_API_VERSION
	.align		4
        /*0000*/ 	.byte	0x04, 0x37
        /*0002*/ 	.short	(.L_57 - .L_56)
.L_56:
        /*0004*/ 	.word	0x00000082


	//----- nvinfo : EIATTR_KPARAM_INFO
	.align		4
.L_57:
        /*0008*/ 	.byte	0x04, 0x17
        /*000a*/ 	.short	(.L_59 - .L_58)
.L_58:
        /*000c*/ 	.word	0x00000000
        /*0010*/ 	.short	0x0002
        /*0012*/ 	.short	0x0010
        /*0014*/ 	.byte	0x00, 0xf5, 0x21, 0x00


	//----- nvinfo : EIATTR_KPARAM_INFO
	.align		4
.L_59:
        /*0018*/ 	.byte	0x04, 0x17
        /*001a*/ 	.short	(.L_61 - .L_60)
.L_60:
        /*001c*/ 	.word	0x00000000
        /*0020*/ 	.short	0x0001
        /*0022*/ 	.short	0x0008
        /*0024*/ 	.byte	0x00, 0xf0, 0x11, 0x00


	//----- nvinfo : EIATTR_KPARAM_INFO
	.align		4
.L_61:
        /*0028*/ 	.byte	0x04, 0x17
        /*002a*/ 	.short	(.L_63 - .L_62)
.L_62:
        /*002c*/ 	.word	0x00000000
        /*0030*/ 	.short	0x0000
        /*0032*/ 	.short	0x0000
        /*0034*/ 	.byte	0x00, 0xf5, 0x21, 0x00


	//----- nvinfo : EIATTR_SPARSE_MMA_MASK
	.align		4
.L_63:
        /*0038*/ 	.byte	0x03, 0x50
        /*003a*/ 	.short	0x0000


	//----- nvinfo : EIATTR_MAXREG_COUNT
	.align		4
        /*003c*/ 	.byte	0x03, 0x1b
        /*003e*/ 	.short	0x00ff


	//----- nvinfo : EIATTR_NUM_BARRIERS
	.align		4
        /*0040*/ 	.byte	0x02, 0x4c
        /*0042*/ 	.byte	0x01
	.zero		1


	//----- nvinfo : EIATTR_MERCURY_ISA_VERSION
	.align		4
        /*0044*/ 	.byte	0x03, 0x5f
        /*0046*/ 	.short	0x0101


	//----- nvinfo : EIATTR_VRC_CTA_INIT_COUNT
	.align		4
        /*0048*/ 	.byte	0x02, 0x4a
	.zero		1
	.zero		1


	//----- nvinfo : EIATTR_EXIT_INSTR_OFFSETS
	.align		4
        /*004c*/ 	.byte	0x04, 0x1c
        /*004e*/ 	.short	(.L_65 - .L_64)


	//   ....[0]....
.L_64:
        /*0050*/ 	.word	0x00000070


	//   ....[1]....
        /*0054*/ 	.word	0x00000230


	//   ....[2]....
        /*0058*/ 	.word	0x00000270


	//----- nvinfo : EIATTR_CBANK_PARAM_SIZE
	.align		4
.L_65:
        /*005c*/ 	.byte	0x03, 0x19
        /*005e*/ 	.short	0x0018


	//----- nvinfo : EIATTR_PARAM_CBANK
	.align		4
        /*0060*/ 	.byte	0x04, 0x0a
        /*0062*/ 	.short	(.L_67 - .L_66)
	.align		4
.L_66:
        /*0064*/ 	.word	index@(.nv.constant0._Z30large_shared_reduce_sum_kernelPKjjPj)
        /*0068*/ 	.short	0x0380
        /*006a*/ 	.short	0x0018


	//----- nvinfo : EIATTR_SW_WAR
	.align		4
.L_67:
        /*006c*/ 	.byte	0x04, 0x36
        /*006e*/ 	.short	(.L_69 - .L_68)
.L_68:
        /*0070*/ 	.word	0x00000008
.L_69:


//--------------------- .nv.info._Z24shared_reduce_sum_kernelPKjjPj --------------------------
	.section	.nv.info._Z24shared_reduce_sum_kernelPKjjPj,"",@"SHT_CUDA_INFO"
	.sectionflags	@""
	.align	4


	//----- nvinfo : EIATTR_CUDA_API_VERSION
	.align		4
        /*0000*/ 	.byte	0x04, 0x37
        /*0002*/ 	.short	(.L_71 - .L_70)
.L_70:
        /*0004*/ 	.word	0x00000082


	//----- nvinfo : EIATTR_KPARAM_INFO
	.align		4
.L_71:
        /*0008*/ 	.byte	0x04, 0x17
        /*000a*/ 	.short	(.L_73 - .L_72)
.L_72:
        /*000c*/ 	.word	0x00000000
        /*0010*/ 	.short	0x0002
        /*0012*/ 	.short	0x0010
        /*0014*/ 	.byte	0x00, 0xf5, 0x21, 0x00


	//----- nvinfo : EIATTR_KPARAM_INFO
	.align		4
.L_73:
        /*0018*/ 	.byte	0x04, 0x17
        /*001a*/ 	.short	(.L_75 - .L_74)
.L_74:
        /*001c*/ 	.word	0x00000000
        /*0020*/ 	.short	0x0001
        /*0022*/ 	.short	0x0008
        /*0024*/ 	.byte	0x00, 0xf0, 0x11, 0x00


	//----- nvinfo : EIATTR_KPARAM_INFO
	.align		4
.L_75:
        /*0028*/ 	.byte	0x04, 0x17
        /*002a*/ 	.short	(.L_77 - .L_76)
.L_76:
        /*002c*/ 	.word	0x00000000
        /*0030*/ 	.short	0x0000
        /*0032*/ 	.short	0x0000
        /*0034*/ 	.byte	0x00, 0xf5, 0x21, 0x00


	//----- nvinfo : EIATTR_SPARSE_MMA_MASK
	.align		4
.L_77:
        /*0038*/ 	.byte	0x03, 0x50
        /*003a*/ 	.short	0x0000


	//----- nvinfo : EIATTR_MAXREG_COUNT
	.align		4
        /*003c*/ 	.byte	0x03, 0x1b
        /*003e*/ 	.short	0x00ff


	//----- nvinfo : EIATTR_NUM_BARRIERS
	.align		4
        /*0040*/ 	.byte	0x02, 0x4c
        /*0042*/ 	.byte	0x01
	.zero		1


	//----- nvinfo : EIATTR_MERCURY_ISA_VERSION
	.align		4
        /*0044*/ 	.byte	0x03, 0x5f
        /*0046*/ 	.short	0x0101


	//----- nvinfo : EIATTR_VRC_CTA_INIT_COUNT
	.align		4
        /*0048*/ 	.byte	0x02, 0x4a
	.zero		1
	.zero		1


	//----- nvinfo : EIATTR_EXIT_INSTR_OFFSETS
	.align		4
        /*004c*/ 	.byte	0x04, 0x1c
        /*004e*/ 	.short	(.L_79 - .L_78)


	//   ....[0]....
.L_78:
        /*0050*/ 	.word	0x00000060


	//   ....[1]....
        /*0054*/ 	.word	0x00000210


	//   ....[2]....
        /*0058*/ 	.word	0x00000290


	//----- nvinfo : EIATTR_CBANK_PARAM_SIZE
	.align		4
.L_79:
        /*005c*/ 	.byte	0x03, 0x19
        /*005e*/ 	.short	0x0018


	//----- nvinfo : EIATTR_PARAM_CBANK
	.align		4
        /*0060*/ 	.byte	0x04, 0x0a
        /*0062*/ 	.short	(.L_81 - .L_80)
	.align		4
.L_80:
        /*0064*/ 	.word	index@(.nv.constant0._Z24shared_reduce_sum_kernelPKjjPj)
        /*0068*/ 	.short	0x0380
        /*006a*/ 	.short	0x0018


	//----- nvinfo : EIATTR_SW_WAR
	.align		4
.L_81:
        /*006c*/ 	.byte	0x04, 0x36
        /*006e*/ 	.short	(.L_83 - .L_82)
.L_82:
        /*0070*/ 	.word	0x00000008
.L_83:


//--------------------- .nv.callgraph             --------------------------
	.section	.nv.callgraph,"",@"SHT_CUDA_CALLGRAPH"
	.align	4
	.sectionentsize	8
	.align		4
        /*0000*/ 	.word	0x00000000
	.align		4
        /*0004*/ 	.word	0xffffffff
	.align		4
        /*0008*/ 	.word	0x00000000
	.align		4
        /*000c*/ 	.word	0xfffffffe
	.align		4
        /*0010*/ 	.word	0x00000000
	.align		4
        /*0014*/ 	.word	0xfffffffd
	.align		4
        /*0018*/ 	.word	0x00000000
	.align		4
        /*001c*/ 	.word	0xfffffffc


//--------------------- .text._Z22warp_reduce_sum_kernelPjS_ --------------------------
	.section	.text._Z22warp_reduce_sum_kernelPjS_,"ax",@progbits
	.align	128
        .global         _Z22warp_reduce_sum_kernelPjS_
        .type           _Z22warp_reduce_sum_kernelPjS_,@function
        .size           _Z22warp_reduce_sum_kernelPjS_,(.L_x_12 - _Z22warp_reduce_sum_kernelPjS_)
        .other          _Z22warp_reduce_sum_kernelPjS_,@"STO_CUDA_ENTRY STV_DEFAULT"
_Z22warp_reduce_sum_kernelPjS_:
.text._Z22warp_reduce_sum_kernelPjS_:
[----:B------:R-:W-:Y:S01]  /*0000*/  LDC R1, c[0x0][0x37c] ;  /* 0x0000df00ff017b82 */ /* 0x000fe20000000800 */
[----:B------:R-:W0:Y:S07]  /*0010*/  S2R R13, SR_TID.X ;  /* 0x00000000000d7919 */ /* 0x000e2e0000002100 */
[----:B------:R-:W0:Y:S01]  /*0020*/  LDC.64 R2, c[0x0][0x380] ;  /* 0x0000e000ff027b82 */ /* 0x000e220000000a00 */
[----:B------:R-:W1:Y:S01]  /*0030*/  LDCU.64 UR4, c[0x0][0x358] ;  /* 0x00006b00ff0477ac */ /* 0x000e620008000a00 */
[----:B0-----:R-:W-:-:S05]  /*0040*/  IMAD.WIDE.U32 R2, R13, 0x4, R2 ;  /* 0x000000040d027825 */ /* 0x001fca00078e0002 */
[----:B-1----:R-:W2:Y:S01]  /*0050*/  LDG.E R0, desc[UR4][R2.64] ;  /* 0x0000000402007981 */ /* 0x002ea2000c1e1900 */
[----:B------:R-:W-:-:S03]  /*0060*/  ISETP.NE.AND P0, PT, R13, RZ, PT ;  /* 0x000000ff0d00720c */ /* 0x000fc60003f05270 */
[----:B--2---:R-:W0:Y:S02]  /*0070*/  SHFL.DOWN PT, R5, R0, 0x10, 0x1f ;  /* 0x0a001f0000057f89 */ /* 0x004e2400000e0000 */
[----:B0-----:R-:W-:-:S05]  /*0080*/  IADD3 R5, PT, PT, R0, R5, RZ ;  /* 0x0000000500057210 */ /* 0x001fca0007ffe0ff */
[----:B------:R-:W0:Y:S04]  /*0090*/  SHFL.DOWN PT, R4, R5, 0x8, 0x1f ;  /* 0x09001f0005047f89 */ /* 0x000e2800000e0000 */
[----:B------:R-:W-:Y:S01]  /*00a0*/  STG.E desc[UR4][R2.64], R5 ;  /* 0x0000000502007986 */ /* 0x000fe2000c101904 */
[----:B0-----:R-:W-:Y:S01]  /*00b0*/  IADD3 R7, PT, PT, R5, R4, RZ ;  /* 0x0000000405077210 */ /* 0x001fe20007ffe0ff */
[----:B------:R-:W-:-:S04]  /*00c0*/  NOP ;  /* 0x0000000000007918 */ /* 0x000fc80000000000 */
[----:B------:R-:W0:Y:S04]  /*00d0*/  SHFL.DOWN PT, R4, R7, 0x4, 0x1f ;  /* 0x08801f0007047f89 */ /* 0x000e2800000e0000 */
[----:B------:R-:W-:Y:S01]  /*00e0*/  STG.E desc[UR4][R2.64], R7 ;  /* 0x0000000702007986 */ /* 0x000fe2000c101904 */
[----:B0-----:R-:W-:Y:S01]  /*00f0*/  IMAD.IADD R9, R7, 0x1, R4 ;  /* 0x0000000107097824 */ /* 0x001fe200078e0204 */
[----:B------:R-:W-:-:S04]  /*0100*/  NOP ;  /* 0x0000000000007918 */ /* 0x000fc80000000000 */
[----:B------:R-:W0:Y:S04]  /*0110*/  SHFL.DOWN PT, R4, R9, 0x2, 0x1f ;  /* 0x08401f0009047f89 */ /* 0x000e2800000e0000 */
[----:B------:R-:W-:Y:S01]  /*0120*/  STG.E desc[UR4][R2.64], R9 ;  /* 0x0000000902007986 */ /* 0x000fe2000c101904 */
[----:B0-----:R-:W-:Y:S01]  /*0130*/  IADD3 R11, PT, PT, R9, R4, RZ ;  /* 0x00000004090b7210 */ /* 0x001fe20007ffe0ff */
[----:B------:R-:W-:-:S04]  /*0140*/  NOP ;  /* 0x0000000000007918 */ /* 0x000fc80000000000 */
[----:B------:R-:W0:Y:S04]  /*0150*/  SHFL.DOWN PT, R4, R11, 0x1, 0x1f ;  /* 0x08201f000b047f89 */ /* 0x000e2800000e0000 */
[----:B------:R1:W-:Y:S01]  /*0160*/  STG.E desc[UR4][R2.64], R11 ;  /* 0x0000000b02007986 */ /* 0x0003e2000c101904 */
[----:B0-----:R-:W-:Y:S01]  /*0170*/  IMAD.IADD R13, R11, 0x1, R4 ;  /* 0x000000010b0d7824 */ /* 0x001fe200078e0204 */
[----:B------:R-:W-:-:S04]  /*0180*/  NOP ;  /* 0x0000000000007918 */ /* 0x000fc80000000000 */
[----:B------:R1:W-:Y:S01]  /*0190*/  STG.E desc[UR4][R2.64], R13 ;  /* 0x0000000d02007986 */ /* 0x0003e2000c101904 */
[----:B------:R-:W-:Y:S01]  /*01a0*/  NOP ;  /* 0x0000000000007918 */ /* 0x000fe20000000000 */
[----:B------:R-:W-:Y:S05]  /*01b0*/  @P0 EXIT ;  /* 0x000000000000094d */ /* 0x000fea0003800000 */
[----:B-1----:R-:W0:Y:S02]  /*01c0*/  LDC.64 R2, c[0x0][0x380] ;  /* 0x0000e000ff027b82 */ /* 0x002e240000000a00 */
[----:B0-----:R-:W2:Y:S06]  /*01d0*/  LDG.E R3, desc[UR4][R2.64] ;  /* 0x0000000402037981 */ /* 0x001eac000c1e1900 */
[----:B------:R-:W2:Y:S02]  /*01e0*/  LDC.64 R4, c[0x0][0x388] ;  /* 0x0000e200ff047b82 */ /* 0x000ea40000000a00 */
[----:B--2---:R-:W-:Y:S01]  /*01f0*/  STG.E desc[UR4][R4.64], R3 ;  /* 0x0000000304007986 */ /* 0x004fe2000c101904 */
[----:B------:R-:W-:Y:S05]  /*0200*/  EXIT ;  /* 0x000000000000794d */ /* 0x000fea0003800000 */
.L_x_0:
[----:B------:R-:W-:-:S00]  /*0210*/  BRA `(.L_x_0) ;  /* 0xfffffffc00fc7947 */ /* 0x000fc0000383ffff */
[----:B------:R-:W-:-:S00]  /*0220*/  NOP ;  /* 0x0000000000007918 */ /* 0x000fc00000000000 */
        /* <DEDUP_REMOVED lines=13> */
.L_x_12:


//--------------------- .text._Z24global_reduce_sum_kernelPjjS_ --------------------------
	.section	.text._Z24global_reduce_sum_kernelPjjS_,"ax",@progbits
	.align	128
        .global         _Z24global_reduce_sum_kernelPjjS_
        .type           _Z24global_reduce_sum_kernelPjjS_,@function
        .size           _Z24global_reduce_sum_kernelPjjS_,(.L_x_13 - _Z24global_reduce_sum_kernelPjjS_)
        .other          _Z24global_reduce_sum_kernelPjjS_,@"STO_CUDA_ENTRY STV_DEFAULT"
_Z24global_reduce_sum_kernelPjjS_:
.text._Z24global_reduce_sum_kernelPjjS_:
[----:B------:R-:W-:Y:S01]  /*0000*/  LDC R1, c[0x0][0x37c] ;  /* 0x0000df00ff017b82 */ /* 0x000fe20000000800 */
[----:B------:R-:W0:Y:S07]  /*0010*/  S2R R0, SR_TID.X ;  /* 0x0000000000007919 */ /* 0x000e2e0000002100 */
[----:B------:R-:W0:Y:S01]  /*0020*/  S2UR UR4, SR_CTAID.X ;  /* 0x00000000000479c3 */ /* 0x000e220000002500 */
[----:B------:R-:W1:Y:S07]  /*0030*/  LDCU UR5, c[0x0][0x388] ;  /* 0x00007100ff0577ac */ /* 0x000e6e0008000800 */
[----:B------:R-:W0:Y:S02]  /*0040*/  LDC R9, c[0x0][0x360] ;  /* 0x0000d800ff097b82 */ /* 0x000e240000000800 */
[----:B0-----:R-:W-:Y:S01]  /*0050*/  IMAD R9, R9, UR4, R0 ;  /* 0x0000000409097c24 */ /* 0x001fe2000f8e0200 */
[----:B------:R-:W0:Y:S04]  /*0060*/  LDCU UR4, c[0x0][0x388] ;  /* 0x00007100ff0477ac */ /* 0x000e280008000800 */
[----:B-1----:R-:W-:-:S13]  /*0070*/  ISETP.GE.U32.AND P0, PT, R9, UR5, PT ;  /* 0x0000000509007c0c */ /* 0x002fda000bf06070 */
[----:B0-----:R-:W-:Y:S05]  /*0080*/  @P0 EXIT ;  /* 0x000000000000094d */ /* 0x001fea0003800000 */
[----:B------:R-:W-:Y:S01]  /*0090*/  UISETP.GE.U32.AND UP0, UPT, UR5, 0x2, UPT ;  /* 0x000000020500788c */ /* 0x000fe2000bf06070 */
[----:B------:R-:W0:Y:S08]  /*00a0*/  LDCU.64 UR6, c[0x0][0x358] ;  /* 0x00006b00ff0677ac */ /* 0x000e300008000a00 */
[----:B------:R-:W-:Y:S05]  /*00b0*/  BRA.U !UP0, `(.L_x_1) ;  /* 0x0000000108487547 */ /* 0x000fea000b800000 */
[----:B------:R-:W1:Y:S08]  /*00c0*/  LDC.64 R2, c[0x0][0x380] ;  /* 0x0000e000ff027b82 */ /* 0x000e700000000a00 */
[----:B------:R-:W2:Y:S01]  /*00d0*/  LDC.64 R6, c[0x0][0x380] ;  /* 0x0000e000ff067b82 */ /* 0x000ea20000000a00 */
[----:B-1----:R-:W-:-:S07]  /*00e0*/  IMAD.WIDE.U32 R2, R9, 0x4, R2 ;  /* 0x0000000409027825 */ /* 0x002fce00078e0002 */
.L_x_4:
[----:B------:R-:W-:Y:S01]  /*00f0*/  USHF.R.U32.HI UR5, URZ, 0x1, UR4 ;  /* 0x00000001ff057899 */ /* 0x000fe20008011604 */
[----:B------:R-:W-:Y:S05]  /*0100*/  BSSY.RECONVERGENT B0, `(.L_x_2) ;  /* 0x0000009000007945 */ /* 0x000fea0003800200 */
[----:B------:R-:W-:-:S13]  /*0110*/  ISETP.GE.U32.AND P0, PT, R9, UR5, PT ;  /* 0x0000000509007c0c */ /* 0x000fda000bf06070 */
[----:B-1----:R-:W-:Y:S05]  /*0120*/  @P0 BRA `(.L_x_3) ;  /* 0x0000000000180947 */ /* 0x002fea0003800000 */
[----:B------:R-:W-:Y:S01]  /*0130*/  IADD3 R5, PT, PT, R9, UR5, RZ ;  /* 0x0000000509057c10 */ /* 0x000fe2000fffe0ff */
[----:B0-----:R-:W3:Y:S04]  /*0140*/  LDG.E R11, desc[UR6][R2.64] ;  /* 0x00000006020b7981 */ /* 0x001ee8000c1e1900 */
[----:B--2---:R-:W-:-:S06]  /*0150*/  IMAD.WIDE.U32 R4, R5, 0x4, R6 ;  /* 0x0000000405047825 */ /* 0x004fcc00078e0006 */
[----:B------:R-:W3:Y:S02]  /*0160*/  LDG.E R4, desc[UR6][R4.64] ;  /* 0x0000000604047981 */ /* 0x000ee4000c1e1900 */
[----:B---3--:R-:W-:-:S05]  /*0170*/  IADD3 R11, PT, PT, R4, R11, RZ ;  /* 0x0000000b040b7210 */ /* 0x008fca0007ffe0ff */
[----:B------:R1:W-:Y:S02]  /*0180*/  STG.E desc[UR6][R2.64], R11 ;  /* 0x0000000b02007986 */ /* 0x0003e4000c101906 */
.L_x_3:
[----:B0-----:R-:W-:Y:S05]  /*0190*/  BSYNC.RECONVERGENT B0 ;  /* 0x0000000000007941 */ /* 0x001fea0003800200 */
.L_x_2:
[----:B------:R-:W-:Y:S01]  /*01a0*/  BAR.SYNC.DEFER_BLOCKING 0x0 ;  /* 0x0000000000007b1d */ /* 0x000fe20000010000 */
[----:B------:R-:W-:-:S05]  /*01b0*/  UISETP.GT.U32.AND UP0, UPT, UR4, 0x3, UPT ;  /* 0x000000030400788c */ /* 0x000fca000bf04070 */
[----:B------:R-:W-:-:S04]  /*01c0*/  UMOV UR4, UR5 ;  /* 0x0000000500047c82 */ /* 0x000fc80008000000 */
[----:B------:R-:W-:Y:S05]  /*01d0*/  BRA.U UP0, `(.L_x_4) ;  /* 0xfffffffd00c47547 */ /* 0x000fea000b83ffff */
.L_x_1:
[----:B-1----:R-:W0:Y:S02]  /*01e0*/  LDC.64 R2, c[0x0][0x380] ;  /* 0x0000e000ff027b82 */ /* 0x002e240000000a00 */
[----:B0-----:R-:W3:Y:S06]  /*01f0*/  LDG.E R3, desc[UR6][R2.64] ;  /* 0x0000000602037981 */ /* 0x001eec000c1e1900 */
[----:B------:R-:W3:Y:S02]  /*0200*/  LDC.64 R4, c[0x0][0x390] ;  /* 0x0000e400ff047b82 */ /* 0x000ee40000000a00 */
[----:B---3--:R-:W-:Y:S01]  /*0210*/  STG.E desc[UR6][R4.64], R3 ;  /* 0x0000000304007986 */ /* 0x008fe2000c101906 */
[----:B------:R-:W-:Y:S05]  /*0220*/  EXIT ;  /* 0x000000000000794d */ /* 0x000fea0003800000 */
.L_x_5:
        /* <DEDUP_REMOVED lines=13> */
.L_x_13:


//--------------------- .text._Z30large_shared_reduce_sum_kernelPKjjPj --------------------------
	.section	.text._Z30large_shared_reduce_sum_kernelPKjjPj,"ax",@progbits
	.align	128
        .global         _Z30large_shared_reduce_sum_kernelPKjjPj
        .type           _Z30large_shared_reduce_sum_kernelPKjjPj,@function
        .size           _Z30large_shared_reduce_sum_kernelPKjjPj,(.L_x_14 - _Z30large_shared_reduce_sum_kernelPKjjPj)
        .other          _Z30large_shared_reduce_sum_kernelPKjjPj,@"STO_CUDA_ENTRY STV_DEFAULT"
_Z30large_shared_reduce_sum_kernelPKjjPj:
.text._Z30large_shared_reduce_sum_kernelPKjjPj:
[----:B------:R-:W-:Y:S01]  /*0000*/  LDC R1, c[0x0][0x37c] ;  /* 0x0000df00ff017b82 */ /* 0x000fe20000000800 */
[----:B------:R-:W0:Y:S07]  /*0010*/  S2R R9, SR_TID.X ;  /* 0x0000000000097919 */ /* 0x000e2e0000002100 */
[----:B------:R-:W0:Y:S01]  /*0020*/  S2UR UR4, SR_CTAID.X ;  /* 0x00000000000479c3 */ /* 0x000e220000002500 */
[----:B------:R-:W1:Y:S07]  /*0030*/  LDCU UR5, c[0x0][0x388] ;  /* 0x00007100ff0577ac */ /* 0x000e6e0008000800 */
[----:B------:R-:W0:Y:S02]  /*0040*/  LDC R0, c[0x0][0x360] ;  /* 0x0000d800ff007b82 */ /* 0x000e240000000800 */
[----:B0-----:R-:W-:-:S05]  /*0050*/  IMAD R7, R0, UR4, R9 ;  /* 0x0000000400077c24 */ /* 0x001fca000f8e0209 */
[----:B-1----:R-:W-:-:S13]  /*0060*/  ISETP.GE.U32.AND P0, PT, R7, UR5, PT ;  /* 0x0000000507007c0c */ /* 0x002fda000bf06070 */
[----:B------:R-:W-:Y:S05]  /*0070*/  @P0 EXIT ;  /* 0x000000000000094d */ /* 0x000fea0003800000 */
[C---:B------:R-:W-:Y:S01]  /*0080*/  ISETP.NE.AND P0, PT, R7.reuse, RZ, PT ;  /* 0x000000ff0700720c */ /* 0x040fe20003f05270 */
[----:B------:R-:W0:Y:S01]  /*0090*/  LDC.64 R4, c[0x0][0x380] ;  /* 0x0000e000ff047b82 */ /* 0x000e220000000a00 */
[----:B------:R-:W1:Y:S11]  /*00a0*/  LDCU.64 UR6, c[0x0][0x358] ;  /* 0x00006b00ff0677ac */ /* 0x000e760008000a00 */
[----:B------:R-:W1:Y:S01]  /*00b0*/  @!P0 LDC.64 R2, c[0x0][0x390] ;  /* 0x0000e400ff028b82 */ /* 0x000e620000000a00 */
[----:B0-----:R-:W-:Y:S01]  /*00c0*/  IMAD.WIDE.U32 R4, R7, 0x4, R4 ;  /* 0x0000000407047825 */ /* 0x001fe200078e0004 */
[----:B-1----:R0:W-:Y:S05]  /*00d0*/  @!P0 STG.E desc[UR6][R2.64], RZ ;  /* 0x000000ff02008986 */ /* 0x0021ea000c101906 */
[----:B------:R-:W2:Y:S01]  /*00e0*/  LDG.E R4, desc[UR6][R4.64] ;  /* 0x0000000604047981 */ /* 0x000ea2000c1e1900 */
[----:B------:R-:W1:Y:S01]  /*00f0*/  S2UR UR5, SR_CgaCtaId ;  /* 0x00000000000579c3 */ /* 0x000e620000008800 */
[----:B------:R-:W-:Y:S01]  /*0100*/  UMOV UR4, 0x400 ;  /* 0x0000040000047882 */ /* 0x000fe20000000000 */
[----:B------:R-:W-:-:S02]  /*0110*/  ISETP.GE.U32.AND P1, PT, R0, 0x2, PT ;  /* 0x000000020000780c */ /* 0x000fc40003f26070 */
[----:B------:R-:W-:Y:S01]  /*0120*/  ISETP.NE.AND P0, PT, R9, RZ, PT ;  /* 0x000000ff0900720c */ /* 0x000fe20003f05270 */
[----:B-1----:R-:W-:-:S06]  /*0130*/  ULEA UR4, UR5, UR4, 0x18 ;  /* 0x0000000405047291 */ /* 0x002fcc000f8ec0ff */
[----:B------:R-:W-:-:S05]  /*0140*/  LEA R7, R7, UR4, 0x2 ;  /* 0x0000000407077c11 */ /* 0x000fca000f8e10ff */
[----:B--2---:R0:W-:Y:S01]  /*0150*/  STS [R7], R4 ;  /* 0x0000000407007388 */ /* 0x0041e20000000800 */
[----:B------:R-:W-:Y:S06]  /*0160*/  BAR.SYNC.DEFER_BLOCKING 0x0 ;  /* 0x0000000000007b1d */ /* 0x000fec0000010000 */
[----:B------:R-:W-:Y:S05]  /*0170*/  @!P1 BRA `(.L_x_6) ;  /* 0x00000000002c9947 */ /* 0x000fea0003800000 */
.L_x_7:
[----:B------:R-:W-:-:S04]  /*0180*/  SHF.R.U32.HI R6, RZ, 0x1, R0 ;  /* 0x00000001ff067819 */ /* 0x000fc80000011600 */
[----:B------:R-:W-:-:S13]  /*0190*/  ISETP.GE.U32.AND P1, PT, R9, R6, PT ;  /* 0x000000060900720c */ /* 0x000fda0003f26070 */
[----:B0-----:R-:W-:Y:S01]  /*01a0*/  @!P1 IMAD R2, R6, 0x4, R7 ;  /* 0x0000000406029824 */ /* 0x001fe200078e0207 */
[----:B------:R-:W-:Y:S05]  /*01b0*/  @!P1 LDS R3, [R7] ;  /* 0x0000000007039984 */ /* 0x000fea0000000800 */
[----:B------:R-:W0:Y:S02]  /*01c0*/  @!P1 LDS R2, [R2] ;  /* 0x0000000002029984 */ /* 0x000e240000000800 */
[----:B0-----:R-:W-:-:S05]  /*01d0*/  @!P1 IMAD.IADD R4, R2, 0x1, R3 ;  /* 0x0000000102049824 */ /* 0x001fca00078e0203 */
[----:B------:R1:W-:Y:S01]  /*01e0*/  @!P1 STS [R7], R4 ;  /* 0x0000000407009388 */ /* 0x0003e20000000800 */
[----:B------:R-:W-:Y:S01]  /*01f0*/  BAR.SYNC.DEFER_BLOCKING 0x0 ;  /* 0x0000000000007b1d */ /* 0x000fe20000010000 */
[----:B------:R-:W-:Y:S01]  /*0200*/  ISETP.GT.U32.AND P1, PT, R0, 0x3, PT ;  /* 0x000000030000780c */ /* 0x000fe20003f24070 */
[----:B------:R-:W-:-:S12]  /*0210*/  IMAD.MOV.U32 R0, RZ, RZ, R6 ;  /* 0x000000ffff007224 */ /* 0x000fd800078e0006 */
[----:B-1----:R-:W-:Y:S05]  /*0220*/  @P1 BRA `(.L_x_7) ;  /* 0xfffffffc00d41947 */ /* 0x002fea000383ffff */
.L_x_6:
[----:B------:R-:W-:Y:S05]  /*0230*/  @P0 EXIT ;  /* 0x000000000000094d */ /* 0x000fea0003800000 */
[----:B0-----:R-:W0:Y:S01]  /*0240*/  LDS R7, [R7] ;  /* 0x0000000007077984 */ /* 0x001e220000000800 */
[----:B------:R-:W0:Y:S03]  /*0250*/  LDC.64 R2, c[0x0][0x390] ;  /* 0x0000e400ff027b82 */ /* 0x000e260000000a00 */
[----:B0-----:R-:W-:Y:S01]  /*0260*/  REDG.E.ADD.STRONG.GPU desc[UR6][R2.64], R7 ;  /* 0x000000070200798e */ /* 0x001fe2000c12e106 */
[----:B------:R-:W-:Y:S05]  /*0270*/  EXIT ;  /* 0x000000000000794d */ /* 0x000fea0003800000 */
.L_x_8:
        /* <DEDUP_REMOVED lines=16> */
.L_x_14:


//--------------------- .text._Z24shared_reduce_sum_kernelPKjjPj --------------------------
	.section	.text._Z24shared_reduce_sum_kernelPKjjPj,"ax",@progbits
	.align	128
        .global         _Z24shared_reduce_sum_kernelPKjjPj
        .type           _Z24shared_reduce_sum_kernelPKjjPj,@function
        .size           _Z24shared_reduce_sum_kernelPKjjPj,(.L_x_15 - _Z24shared_reduce_sum_kernelPKjjPj)
        .other          _Z24shared_reduce_sum_kernelPKjjPj,@"STO_CUDA_ENTRY STV_DEFAULT"
_Z24shared_reduce_sum_kernelPKjjPj:
.text._Z24shared_reduce_sum_kernelPKjjPj:
[----:B------:R-:W-:Y:S01]  /*0000*/  LDC R1, c[0x0][0x37c] ;  /* 0x0000df00ff017b82 */ /* 0x000fe20000000800 */
[----:B------:R-:W0:Y:S01]  /*0010*/  S2R R6, SR_TID.X ;  /* 0x0000000000067919 */ /* 0x000e220000002100 */
[----:B------:R-:W0:Y:S01]  /*0020*/  LDCU UR5, c[0x0][0x388] ;  /* 0x00007100ff0577ac */ /* 0x000e220008000800 */
[----:B------:R-:W1:Y:S02]  /*0030*/  LDCU UR4, c[0x0][0x360] ;  /* 0x00006c00ff0477ac */ /* 0x000e640008000800 */
[----:B-1----:R-:W-:Y:S01]  /*0040*/  IMAD.U32 R0, RZ, RZ, UR4 ;  /* 0x00000004ff007e24 */ /* 0x002fe2000f8e00ff */
[----:B0-----:R-:W-:-:S13]  /*0050*/  ISETP.GE.U32.AND P0, PT, R6, UR5, PT ;  /* 0x0000000506007c0c */ /* 0x001fda000bf06070 */
[----:B------:R-:W-:Y:S05]  /*0060*/  @P0 EXIT ;  /* 0x000000000000094d */ /* 0x000fea0003800000 */
[----:B------:R-:W0:Y:S01]  /*0070*/  S2R R7, SR_CTAID.X ;  /* 0x0000000000077919 */ /* 0x000e220000002500 */
[----:B------:R-:W1:Y:S01]  /*0080*/  LDC.64 R2, c[0x0][0x380] ;  /* 0x0000e000ff027b82 */ /* 0x000e620000000a00 */
[----:B------:R-:W2:Y:S01]  /*0090*/  LDCU.64 UR6, c[0x0][0x358] ;  /* 0x00006b00ff0677ac */ /* 0x000ea20008000a00 */
[----:B0-----:R-:W-:-:S04]  /*00a0*/  IMAD R5, R0, R7, R6 ;  /* 0x0000000700057224 */ /* 0x001fc800078e0206 */
[----:B-1----:R-:W-:-:S06]  /*00b0*/  IMAD.WIDE.U32 R2, R5, 0x4, R2 ;  /* 0x0000000405027825 */ /* 0x002fcc00078e0002 */
[----:B--2---:R-:W2:Y:S01]  /*00c0*/  LDG.E R2, desc[UR6][R2.64] ;  /* 0x0000000602027981 */ /* 0x004ea2000c1e1900 */
[----:B------:R-:W0:Y:S01]  /*00d0*/  S2UR UR5, SR_CgaCtaId ;  /* 0x00000000000579c3 */ /* 0x000e220000008800 */
[----:B------:R-:W-:Y:S01]  /*00e0*/  UMOV UR4, 0x400 ;  /* 0x0000040000047882 */ /* 0x000fe20000000000 */
[----:B------:R-:W-:Y:S02]  /*00f0*/  ISETP.GE.U32.AND P1, PT, R0, 0x2, PT ;  /* 0x000000020000780c */ /* 0x000fe40003f26070 */
[----:B------:R-:W-:Y:S01]  /*0100*/  ISETP.NE.AND P0, PT, R6, RZ, PT ;  /* 0x000000ff0600720c */ /* 0x000fe20003f05270 */
[----:B0-----:R-:W-:-:S06]  /*0110*/  ULEA UR4, UR5, UR4, 0x18 ;  /* 0x0000000405047291 */ /* 0x001fcc000f8ec0ff */
[----:B------:R-:W-:-:S05]  /*0120*/  LEA R5, R6, UR4, 0x2 ;  /* 0x0000000406057c11 */ /* 0x000fca000f8e10ff */
[----:B--2---:R0:W-:Y:S01]  /*0130*/  STS [R5], R2 ;  /* 0x0000000205007388 */ /* 0x0041e20000000800 */
[----:B------:R-:W-:Y:S06]  /*0140*/  BAR.SYNC.DEFER_BLOCKING 0x0 ;  /* 0x0000000000007b1d */ /* 0x000fec0000010000 */
[----:B------:R-:W-:Y:S05]  /*0150*/  @!P1 BRA `(.L_x_9) ;  /* 0x00000000002c9947 */ /* 0x000fea0003800000 */
.L_x_10:
        /* <DEDUP_REMOVED lines=11> */
.L_x_9:
[----:B------:R-:W-:Y:S05]  /*0210*/  @P0 EXIT ;  /* 0x000000000000094d */ /* 0x000fea0003800000 */
[----:B------:R-:W1:Y:S01]  /*0220*/  S2UR UR5, SR_CgaCtaId ;  /* 0x00000000000579c3 */ /* 0x000e620000008800 */
[----:B------:R-:W-:-:S07]  /*0230*/  UMOV UR4, 0x400 ;  /* 0x0000040000047882 */ /* 0x000fce0000000000 */
[----:B0-----:R-:W0:Y:S01]  /*0240*/  LDC.64 R2, c[0x0][0x390] ;  /* 0x0000e400ff027b82 */ /* 0x001e220000000a00 */
[----:B-1----:R-:W-:Y:S01]  /*0250*/  ULEA UR4, UR5, UR4, 0x18 ;  /* 0x0000000405047291 */ /* 0x002fe2000f8ec0ff */
[----:B0-----:R-:W-:-:S08]  /*0260*/  IMAD.WIDE.U32 R2, R7, 0x4, R2 ;  /* 0x0000000407027825 */ /* 0x001fd000078e0002 */
[----:B------:R-:W0:Y:S04]  /*0270*/  LDS R5, [UR4] ;  /* 0x00000004ff057984 */ /* 0x000e280008000800 */
[----:B0-----:R-:W-:Y:S01]  /*0280*/  STG.E desc[UR6][R2.64], R5 ;  /* 0x0000000502007986 */ /* 0x001fe2000c101906 */
[----:B------:R-:W-:Y:S05]  /*0290*/  EXIT ;  /* 0x000000000000794d */ /* 0x000fea0003800000 */
.L_x_11:
        /* <DEDUP_REMOVED lines=14> */
.L_x_15:


//--------------------- .nv.shared._Z22warp_reduce_sum_kernelPjS_ --------------------------
	.section	.nv.shared._Z22warp_reduce_sum_kernelPjS_,"aw",@nobits
	.sectionflags	@""
	.align	16
	.zero		1024


//--------------------- .nv.shared.reserved.0     --------------------------
	.section	.nv.shared.reserved.0,"aw",@nobits
	.weak		__nv_reservedSMEM_offset_0_alias
	.size		__nv_reservedSMEM_offset_0_alias, 0, 64
	.other		__nv_reservedSMEM_offset_0_alias,@"STO_CUDA_RESERVED_SHARED STV_DEFAULT"
__nv_reservedSMEM_offset_0_alias:
	.zero		0
	.zero		64


//--------------------- .nv.shared._Z24global_reduce_sum_kernelPjjS_ --------------------------
	.section	.nv.shared._Z24global_reduce_sum_kernelPjjS_,"aw",@nobits
	.sectionflags	@""
	.align	16
	.zero		1024


//--------------------- .nv.shared._Z30large_shared_reduce_sum_kernelPKjjPj --------------------------
	.section	.nv.shared._Z30large_shared_reduce_sum_kernelPKjjPj,"aw",@nobits
	.sectionflags	@""
	.align	16
	.zero		1024


//--------------------- .nv.shared._Z24shared_reduce_sum_kernelPKjjPj --------------------------
	.section	.nv.shared._Z24shared_reduce_sum_kernelPKjjPj,"aw",@nobits
	.sectionflags	@""
	.align	16
	.zero		1024


//--------------------- .nv.constant0._Z22warp_reduce_sum_kernelPjS_ --------------------------
	.section	.nv.constant0._Z22warp_reduce_sum_kernelPjS_,"a",@progbits
	.sectionflags	@""
	.align	4
.nv.constant0._Z22warp_reduce_sum_kernelPjS_:
	.zero		912


//--------------------- .nv.constant0._Z24global_reduce_sum_kernelPjjS_ --------------------------
	.section	.nv.constant0._Z24global_reduce_sum_kernelPjjS_,"a",@progbits
	.sectionflags	@""
	.align	4
.nv.constant0._Z24global_reduce_sum_kernelPjjS_:
	.zero		920


//--------------------- .nv.constant0._Z30large_shared_reduce_sum_kernelPKjjPj --------------------------
	.section	.nv.constant0._Z30large_shared_reduce_sum_kernelPKjjPj,"a",@progbits
	.sectionflags	@""
	.align	4
.nv.constant0._Z30large_shared_reduce_sum_kernelPKjjPj:
	.zero		920


//--------------------- .nv.constant0._Z24shared_reduce_sum_kernelPKjjPj --------------------------
	.section	.nv.constant0._Z24shared_reduce_sum_kernelPKjjPj,"a",@progbits
	.sectionflags	@""
	.align	4
.nv.constant0._Z24shared_reduce_sum_kernelPKjjPj:
	.zero		920


//--------------------- SYMBOLS --------------------------

	.type		.nv.reservedSmem.offset0,@object
	.size		.nv.reservedSmem.offset0,0x4
	.type		.nv.reservedSmem.cap,@object
	.size		.nv.reservedSmem.cap,0x4
